//
// Generated by NVIDIA NVVM Compiler
//
// Compiler Build ID: CL-36424714
// Cuda compilation tools, release 13.0, V13.0.88
// Based on NVVM 20.0.0
//

.version 9.0
.target sm_100
.address_size 64

	// .globl	_Z20array_ops_sequentialPdS_S_S_S_S_i

.visible .entry _Z20array_ops_sequentialPdS_S_S_S_S_i(
	.param .u64 .ptr .align 1 _Z20array_ops_sequentialPdS_S_S_S_S_i_param_0,
	.param .u64 .ptr .align 1 _Z20array_ops_sequentialPdS_S_S_S_S_i_param_1,
	.param .u64 .ptr .align 1 _Z20array_ops_sequentialPdS_S_S_S_S_i_param_2,
	.param .u64 .ptr .align 1 _Z20array_ops_sequentialPdS_S_S_S_S_i_param_3,
	.param .u64 .ptr .align 1 _Z20array_ops_sequentialPdS_S_S_S_S_i_param_4,
	.param .u64 .ptr .align 1 _Z20array_ops_sequentialPdS_S_S_S_S_i_param_5,
	.param .u32 _Z20array_ops_sequentialPdS_S_S_S_S_i_param_6
)
{
	.reg .pred 	%p<8>;
	.reg .b32 	%r<16>;
	.reg .b64 	%rd<59>;
	.reg .b64 	%fd<85>;

	ld.param.u64 	%rd27, [_Z20array_ops_sequentialPdS_S_S_S_S_i_param_0];
	ld.param.u64 	%rd25, [_Z20array_ops_sequentialPdS_S_S_S_S_i_param_1];
	ld.param.u64 	%rd28, [_Z20array_ops_sequentialPdS_S_S_S_S_i_param_2];
	ld.param.u64 	%rd29, [_Z20array_ops_sequentialPdS_S_S_S_S_i_param_3];
	ld.param.u64 	%rd26, [_Z20array_ops_sequentialPdS_S_S_S_S_i_param_4];
	ld.param.u64 	%rd30, [_Z20array_ops_sequentialPdS_S_S_S_S_i_param_5];
	ld.param.u32 	%r9, [_Z20array_ops_sequentialPdS_S_S_S_S_i_param_6];
	cvta.to.global.u64 	%rd1, %rd30;
	cvta.to.global.u64 	%rd2, %rd26;
	cvta.to.global.u64 	%rd3, %rd29;
	cvta.to.global.u64 	%rd4, %rd28;
	cvta.to.global.u64 	%rd5, %rd25;
	cvta.to.global.u64 	%rd6, %rd27;
	setp.lt.s32 	%p1, %r9, 1;
	@%p1 bra 	$L__BB0_9;
	setp.lt.u32 	%p2, %r9, 4;
	mov.b32 	%r15, 0;
	@%p2 bra 	$L__BB0_4;
	and.b32  	%r15, %r9, 2147483644;
	neg.s32 	%r13, %r15;
	add.s64 	%rd58, %rd6, 16;
	add.s64 	%rd57, %rd5, 16;
	add.s64 	%rd56, %rd4, 16;
	add.s64 	%rd55, %rd1, 16;
	add.s64 	%rd54, %rd3, 16;
	add.s64 	%rd53, %rd2, 16;
$L__BB0_3:
	.pragma "nounroll";
	ld.global.f64 	%fd1, [%rd58+-16];
	ld.global.f64 	%fd2, [%rd57+-16];
	add.f64 	%fd3, %fd1, %fd2;
	st.global.f64 	[%rd56+-16], %fd3;
	ld.global.f64 	%fd4, [%rd58+-16];
	ld.global.f64 	%fd5, [%rd57+-16];
	sub.f64 	%fd6, %fd4, %fd5;
	st.global.f64 	[%rd54+-16], %fd6;
	ld.global.f64 	%fd7, [%rd58+-16];
	ld.global.f64 	%fd8, [%rd57+-16];
	mul.f64 	%fd9, %fd7, %fd8;
	st.global.f64 	[%rd53+-16], %fd9;
	ld.global.f64 	%fd10, [%rd58+-16];
	ld.global.f64 	%fd11, [%rd57+-16];
	div.rn.f64 	%fd12, %fd10, %fd11;
	st.global.f64 	[%rd55+-16], %fd12;
	ld.global.f64 	%fd13, [%rd58+-8];
	ld.global.f64 	%fd14, [%rd57+-8];
	add.f64 	%fd15, %fd13, %fd14;
	st.global.f64 	[%rd56+-8], %fd15;
	ld.global.f64 	%fd16, [%rd58+-8];
	ld.global.f64 	%fd17, [%rd57+-8];
	sub.f64 	%fd18, %fd16, %fd17;
	st.global.f64 	[%rd54+-8], %fd18;
	ld.global.f64 	%fd19, [%rd58+-8];
	ld.global.f64 	%fd20, [%rd57+-8];
	mul.f64 	%fd21, %fd19, %fd20;
	st.global.f64 	[%rd53+-8], %fd21;
	ld.global.f64 	%fd22, [%rd58+-8];
	ld.global.f64 	%fd23, [%rd57+-8];
	div.rn.f64 	%fd24, %fd22, %fd23;
	st.global.f64 	[%rd55+-8], %fd24;
	ld.global.f64 	%fd25, [%rd58];
	ld.global.f64 	%fd26, [%rd57];
	add.f64 	%fd27, %fd25, %fd26;
	st.global.f64 	[%rd56], %fd27;
	ld.global.f64 	%fd28, [%rd58];
	ld.global.f64 	%fd29, [%rd57];
	sub.f64 	%fd30, %fd28, %fd29;
	st.global.f64 	[%rd54], %fd30;
	ld.global.f64 	%fd31, [%rd58];
	ld.global.f64 	%fd32, [%rd57];
	mul.f64 	%fd33, %fd31, %fd32;
	st.global.f64 	[%rd53], %fd33;
	ld.global.f64 	%fd34, [%rd58];
	ld.global.f64 	%fd35, [%rd57];
	div.rn.f64 	%fd36, %fd34, %fd35;
	st.global.f64 	[%rd55], %fd36;
	ld.global.f64 	%fd37, [%rd58+8];
	ld.global.f64 	%fd38, [%rd57+8];
	add.f64 	%fd39, %fd37, %fd38;
	st.global.f64 	[%rd56+8], %fd39;
	ld.global.f64 	%fd40, [%rd58+8];
	ld.global.f64 	%fd41, [%rd57+8];
	sub.f64 	%fd42, %fd40, %fd41;
	st.global.f64 	[%rd54+8], %fd42;
	ld.global.f64 	%fd43, [%rd58+8];
	ld.global.f64 	%fd44, [%rd57+8];
	mul.f64 	%fd45, %fd43, %fd44;
	st.global.f64 	[%rd53+8], %fd45;
	ld.global.f64 	%fd46, [%rd58+8];
	ld.global.f64 	%fd47, [%rd57+8];
	div.rn.f64 	%fd48, %fd46, %fd47;
	st.global.f64 	[%rd55+8], %fd48;
	add.s32 	%r13, %r13, 4;
	add.s64 	%rd58, %rd58, 32;
	add.s64 	%rd57, %rd57, 32;
	add.s64 	%rd56, %rd56, 32;
	add.s64 	%rd55, %rd55, 32;
	add.s64 	%rd54, %rd54, 32;
	add.s64 	%rd53, %rd53, 32;
	setp.ne.s32 	%p3, %r13, 0;
	@%p3 bra 	$L__BB0_3;
$L__BB0_4:
	and.b32  	%r6, %r9, 3;
	setp.eq.s32 	%p4, %r6, 0;
	@%p4 bra 	$L__BB0_9;
	setp.eq.s32 	%p5, %r6, 1;
	@%p5 bra 	$L__BB0_7;
	ld.param.u64 	%rd51, [_Z20array_ops_sequentialPdS_S_S_S_S_i_param_4];
	ld.param.u64 	%rd49, [_Z20array_ops_sequentialPdS_S_S_S_S_i_param_1];
	mul.wide.u32 	%rd31, %r15, 8;
	add.s64 	%rd32, %rd6, %rd31;
	ld.global.f64 	%fd49, [%rd32];
	cvta.to.global.u64 	%rd33, %rd49;
	add.s64 	%rd34, %rd33, %rd31;
	ld.global.f64 	%fd50, [%rd34];
	add.f64 	%fd51, %fd49, %fd50;
	add.s64 	%rd35, %rd4, %rd31;
	st.global.f64 	[%rd35], %fd51;
	ld.global.f64 	%fd52, [%rd32];
	ld.global.f64 	%fd53, [%rd34];
	sub.f64 	%fd54, %fd52, %fd53;
	add.s64 	%rd36, %rd3, %rd31;
	st.global.f64 	[%rd36], %fd54;
	ld.global.f64 	%fd55, [%rd32];
	ld.global.f64 	%fd56, [%rd34];
	mul.f64 	%fd57, %fd55, %fd56;
	cvta.to.global.u64 	%rd37, %rd51;
	add.s64 	%rd38, %rd37, %rd31;
	st.global.f64 	[%rd38], %fd57;
	ld.global.f64 	%fd58, [%rd32];
	ld.global.f64 	%fd59, [%rd34];
	div.rn.f64 	%fd60, %fd58, %fd59;
	add.s64 	%rd39, %rd1, %rd31;
	st.global.f64 	[%rd39], %fd60;
	ld.global.f64 	%fd61, [%rd32+8];
	ld.global.f64 	%fd62, [%rd34+8];
	add.f64 	%fd63, %fd61, %fd62;
	st.global.f64 	[%rd35+8], %fd63;
	ld.global.f64 	%fd64, [%rd32+8];
	ld.global.f64 	%fd65, [%rd34+8];
	sub.f64 	%fd66, %fd64, %fd65;
	st.global.f64 	[%rd36+8], %fd66;
	ld.global.f64 	%fd67, [%rd32+8];
	ld.global.f64 	%fd68, [%rd34+8];
	mul.f64 	%fd69, %fd67, %fd68;
	st.global.f64 	[%rd38+8], %fd69;
	ld.global.f64 	%fd70, [%rd32+8];
	ld.global.f64 	%fd71, [%rd34+8];
	div.rn.f64 	%fd72, %fd70, %fd71;
	st.global.f64 	[%rd39+8], %fd72;
	add.s32 	%r15, %r15, 2;
$L__BB0_7:
	and.b32  	%r12, %r9, 1;
	setp.eq.b32 	%p6, %r12, 1;
	not.pred 	%p7, %p6;
	@%p7 bra 	$L__BB0_9;
	ld.param.u64 	%rd52, [_Z20array_ops_sequentialPdS_S_S_S_S_i_param_4];
	ld.param.u64 	%rd50, [_Z20array_ops_sequentialPdS_S_S_S_S_i_param_1];
	mul.wide.u32 	%rd40, %r15, 8;
	add.s64 	%rd41, %rd6, %rd40;
	ld.global.f64 	%fd73, [%rd41];
	cvta.to.global.u64 	%rd42, %rd50;
	add.s64 	%rd43, %rd42, %rd40;
	ld.global.f64 	%fd74, [%rd43];
	add.f64 	%fd75, %fd73, %fd74;
	add.s64 	%rd44, %rd4, %rd40;
	st.global.f64 	[%rd44], %fd75;
	ld.global.f64 	%fd76, [%rd41];
	ld.global.f64 	%fd77, [%rd43];
	sub.f64 	%fd78, %fd76, %fd77;
	add.s64 	%rd45, %rd3, %rd40;
	st.global.f64 	[%rd45], %fd78;
	ld.global.f64 	%fd79, [%rd41];
	ld.global.f64 	%fd80, [%rd43];
	mul.f64 	%fd81, %fd79, %fd80;
	cvta.to.global.u64 	%rd46, %rd52;
	add.s64 	%rd47, %rd46, %rd40;
	st.global.f64 	[%rd47], %fd81;
	ld.global.f64 	%fd82, [%rd41];
	ld.global.f64 	%fd83, [%rd43];
	div.rn.f64 	%fd84, %fd82, %fd83;
	add.s64 	%rd48, %rd1, %rd40;
	st.global.f64 	[%rd48], %fd84;
$L__BB0_9:
	ret;

}


// ===== COMPILED SASS (sm_100) =====

	.target	sm_100

	.elftype	@"ET_EXEC"


//--------------------- .note.nv.tkinfo           --------------------------
	.section	.note.nv.tkinfo,"",@"SHT_NOTE"
	.sectionflags	@"SHF_NOTE_NV_TKINFO"
	.tkinfo
        /*0018*/ 	.word	0x00000002
        /*0030*/ 	.string	""
        /*0030*/ 	.string	"ptxas"
        /*0030*/ 	.string	"Cuda compilation tools, release 13.0, V13.0.88"
        /*0030*/ 	.string	"Build cuda_13.0.r13.0/compiler.36424714_0"
        /*0030*/ 	.string	"-arch sm_100 -m 64 "



//--------------------- .note.nv.cuinfo           --------------------------
	.section	.note.nv.cuinfo,"",@"SHT_NOTE"
	.sectionflags	@"SHF_NOTE_NV_CUINFO"
        /*0018*/ 	.short	0x0002
        /*001a*/ 	.short	0x0064
        /*001c*/ 	.short	0x0082
	.zero		2


//--------------------- .nv.info                  --------------------------
	.section	.nv.info,"",@"SHT_CUDA_INFO"
	.align	4


	//----- nvinfo : EIATTR_REGCOUNT
	.align		4
        /*0000*/ 	.byte	0x04, 0x2f
        /*0002*/ 	.short	(.L_1 - .L_0)
	.align		4
.L_0:
        /*0004*/ 	.word	index@(_Z20array_ops_sequentialPdS_S_S_S_S_i)
        /*0008*/ 	.word	0x00000024


	//----- nvinfo : EIATTR_FRAME_SIZE
	.align		4
.L_1:
        /*000c*/ 	.byte	0x04, 0x11
        /*000e*/ 	.short	(.L_3 - .L_2)
	.align		4
.L_2:
        /*0010*/ 	.word	index@($__internal_0_$__cuda_sm20_div_rn_f64_full)
        /*0014*/ 	.word	0x00000000


	//----- nvinfo : EIATTR_FRAME_SIZE
	.align		4
.L_3:
        /*0018*/ 	.byte	0x04, 0x11
        /*001a*/ 	.short	(.L_5 - .L_4)
	.align		4
.L_4:
        /*001c*/ 	.word	index@(_Z20array_ops_sequentialPdS_S_S_S_S_i)
        /*0020*/ 	.word	0x00000000


	//----- nvinfo : EIATTR_MIN_STACK_SIZE
	.align		4
.L_5:
        /*0024*/ 	.byte	0x04, 0x12
        /*0026*/ 	.short	(.L_7 - .L_6)
	.align		4
.L_6:
        /*0028*/ 	.word	index@(_Z20array_ops_sequentialPdS_S_S_S_S_i)
        /*002c*/ 	.word	0x00000000
.L_7:


//--------------------- .nv.compat                --------------------------
	.section	.nv.compat,"",@"SHT_CUDA_COMPAT_INFO"
	.align	4
        /*0000*/ 	.byte	0x02, 0x09, 0x00, 0x00, 0x02, 0x02, 0x01, 0x00, 0x02, 0x05, 0x05, 0x00, 0x03, 0x07, 0x01, 0x01
        /*0010*/ 	.byte	0x02, 0x03, 0x00, 0x00, 0x02, 0x06, 0x01, 0x00, 0x04, 0x0b, 0x08, 0x00, 0x01, 0x00, 0x00, 0x00
        /*0020*/ 	.byte	0x00, 0x00, 0x00, 0x00


//--------------------- .nv.info._Z20array_ops_sequentialPdS_S_S_S_S_i --------------------------
	.section	.nv.info._Z20array_ops_sequentialPdS_S_S_S_S_i,"",@"SHT_CUDA_INFO"
	.sectionflags	@""
	.align	4


	//----- nvinfo : EIATTR_CUDA_API_VERSION
	.align		4
        /*0000*/ 	.byte	0x04, 0x37
        /*0002*/ 	.short	(.L_9 - .L_8)
.L_8:
        /*0004*/ 	.word	0x00000082


	//----- nvinfo : EIATTR_KPARAM_INFO
	.align		4
.L_9:
        /*0008*/ 	.byte	0x04, 0x17
        /*000a*/ 	.short	(.L_11 - .L_10)
.L_10:
        /*000c*/ 	.word	0x00000000
        /*0010*/ 	.short	0x0006
        /*0012*/ 	.short	0x0030
        /*0014*/ 	.byte	0x00, 0xf0, 0x11, 0x00


	//----- nvinfo : EIATTR_KPARAM_INFO
	.align		4
.L_11:
        /*0018*/ 	.byte	0x04, 0x17
        /*001a*/ 	.short	(.L_13 - .L_12)
.L_12:
        /*001c*/ 	.word	0x00000000
        /*0020*/ 	.short	0x0005
        /*0022*/ 	.short	0x0028
        /*0024*/ 	.byte	0x00, 0xf5, 0x21, 0x00


	//----- nvinfo : EIATTR_KPARAM_INFO
	.align		4
.L_13:
        /*0028*/ 	.byte	0x04, 0x17
        /*002a*/ 	.short	(.L_15 - .L_14)
.L_14:
        /*002c*/ 	.word	0x00000000
        /*0030*/ 	.short	0x0004
        /*0032*/ 	.short	0x0020
        /*0034*/ 	.byte	0x00, 0xf5, 0x21, 0x00


	//----- nvinfo : EIATTR_KPARAM_INFO
	.align		4
.L_15:
        /*0038*/ 	.byte	0x04, 0x17
        /*003a*/ 	.short	(.L_17 - .L_16)
.L_16:
        /*003c*/ 	.word	0x00000000
        /*0040*/ 	.short	0x0003
        /*0042*/ 	.short	0x0018
        /*0044*/ 	.byte	0x00, 0xf5, 0x21, 0x00


	//----- nvinfo : EIATTR_KPARAM_INFO
	.align		4
.L_17:
        /*0048*/ 	.byte	0x04, 0x17
        /*004a*/ 	.short	(.L_19 - .L_18)
.L_18:
        /*004c*/ 	.word	0x00000000
        /*0050*/ 	.short	0x0002
        /*0052*/ 	.short	0x0010
        /*0054*/ 	.byte	0x00, 0xf5, 0x21, 0x00


	//----- nvinfo : EIATTR_KPARAM_INFO
	.align		4
.L_19:
        /*0058*/ 	.byte	0x04, 0x17
        /*005a*/ 	.short	(.L_21 - .L_20)
.L_20:
        /*005c*/ 	.word	0x00000000
        /*0060*/ 	.short	0x0001
        /*0062*/ 	.short	0x0008
        /*0064*/ 	.byte	0x00, 0xf5, 0x21, 0x00


	//----- nvinfo : EIATTR_KPARAM_INFO
	.align		4
.L_21:
        /*0068*/ 	.byte	0x04, 0x17
        /*006a*/ 	.short	(.L_23 - .L_22)
.L_22:
        /*006c*/ 	.word	0x00000000
        /*0070*/ 	.short	0x0000
        /*0072*/ 	.short	0x0000
        /*0074*/ 	.byte	0x00, 0xf5, 0x21, 0x00


	//----- nvinfo : EIATTR_SPARSE_MMA_MASK
	.align		4
.L_23:
        /*0078*/ 	.byte	0x03, 0x50
        /*007a*/ 	.short	0x0000


	//----- nvinfo : EIATTR_MAXREG_COUNT
	.align		4
        /*007c*/ 	.byte	0x03, 0x1b
        /*007e*/ 	.short	0x00ff


	//----- nvinfo : EIATTR_MERCURY_ISA_VERSION
	.align		4
        /*0080*/ 	.byte	0x03, 0x5f
        /*0082*/ 	.short	0x0101


	//----- nvinfo : EIATTR_VRC_CTA_INIT_COUNT
	.align		4
        /*0084*/ 	.byte	0x02, 0x4a
	.zero		1
	.zero		1


	//----- nvinfo : EIATTR_EXIT_INSTR_OFFSETS
	.align		4
        /*0088*/ 	.byte	0x04, 0x1c
        /*008a*/ 	.short	(.L_25 - .L_24)


	//   ....[0]....
.L_24:
        /*008c*/ 	.word	0x00000030


	//   ....[1]....
        /*0090*/ 	.word	0x00000bd0


	//   ....[2]....
        /*0094*/ 	.word	0x00001120


	//   ....[3]....
        /*0098*/ 	.word	0x00001400


	//----- nvinfo : EIATTR_CRS_STACK_SIZE
	.align		4
.L_25:
        /*009c*/ 	.byte	0x04, 0x1e
        /*009e*/ 	.short	(.L_27 - .L_26)
.L_26:
        /*00a0*/ 	.word	0x00000000


	//----- nvinfo : EIATTR_CBANK_PARAM_SIZE
	.align		4
.L_27:
        /*00a4*/ 	.byte	0x03, 0x19
        /*00a6*/ 	.short	0x0034


	//----- nvinfo : EIATTR_PARAM_CBANK
	.align		4
        /*00a8*/ 	.byte	0x04, 0x0a
        /*00aa*/ 	.short	(.L_29 - .L_28)
	.align		4
.L_28:
        /*00ac*/ 	.word	index@(.nv.constant0._Z20array_ops_sequentialPdS_S_S_S_S_i)
        /*00b0*/ 	.short	0x0380
        /*00b2*/ 	.short	0x0034


	//----- nvinfo : EIATTR_SW_WAR
	.align		4
.L_29:
        /*00b4*/ 	.byte	0x04, 0x36
        /*00b6*/ 	.short	(.L_31 - .L_30)
.L_30:
        /*00b8*/ 	.word	0x00000008
.L_31:


//--------------------- .nv.callgraph             --------------------------
	.section	.nv.callgraph,"",@"SHT_CUDA_CALLGRAPH"
	.align	4
	.sectionentsize	8
	.align		4
        /*0000*/ 	.word	0x00000000
	.align		4
        /*0004*/ 	.word	0xffffffff
	.align		4
        /*0008*/ 	.word	0x00000000
	.align		4
        /*000c*/ 	.word	0xfffffffe
	.align		4
        /*0010*/ 	.word	0x00000000
	.align		4
        /*0014*/ 	.word	0xfffffffd
	.align		4
        /*0018*/ 	.word	0x00000000
	.align		4
        /*001c*/ 	.word	0xfffffffc


//--------------------- .text._Z20array_ops_sequentialPdS_S_S_S_S_i --------------------------
	.section	.text._Z20array_ops_sequentialPdS_S_S_S_S_i,"ax",@progbits
	.align	128
        .global         _Z20array_ops_sequentialPdS_S_S_S_S_i
        .type           _Z20array_ops_sequentialPdS_S_S_S_S_i,@function
        .size           _Z20array_ops_sequentialPdS_S_S_S_S_i,(.L_x_16 - _Z20array_ops_sequentialPdS_S_S_S_S_i)
        .other          _Z20array_ops_sequentialPdS_S_S_S_S_i,@"STO_CUDA_ENTRY STV_DEFAULT"
_Z20array_ops_sequentialPdS_S_S_S_S_i:
.text._Z20array_ops_sequentialPdS_S_S_S_S_i:
[----:B------:R-:W-:Y:S08]  /*0000*/  LDC R1, c[0x0][0x37c] ;  /* 0x0000df00ff017b82 */ /* 0x000ff00000000800 */
[----:B------:R-:W0:Y:S02]  /*0010*/  LDC R2, c[0x0][0x3b0] ;  /* 0x0000ec00ff027b82 */ /* 0x000e240000000800 */
[----:B0-----:R-:W-:-:S13]  /*0020*/  ISETP.GE.AND P0, PT, R2, 0x1, PT ;  /* 0x000000010200780c */ /* 0x001fda0003f06270 */
[----:B------:R-:W-:Y:S05]  /*0030*/  @!P0 EXIT ;  /* 0x000000000000894d */ /* 0x000fea0003800000 */
[----:B------:R-:W-:Y:S01]  /*0040*/  ISETP.GE.U32.AND P0, PT, R2, 0x4, PT ;  /* 0x000000040200780c */ /* 0x000fe20003f06070 */
[----:B------:R-:W0:Y:S01]  /*0050*/  LDCU.64 UR24, c[0x0][0x358] ;  /* 0x00006b00ff1877ac */ /* 0x000e220008000a00 */
[----:B------:R-:W-:-:S11]  /*0060*/  IMAD.MOV.U32 R0, RZ, RZ, RZ ;  /* 0x000000ffff007224 */ /* 0x000fd600078e00ff */
[----:B------:R-:W-:Y:S05]  /*0070*/  @!P0 BRA `(.L_x_0) ;  /* 0x0000000800cc8947 */ /* 0x000fea0003800000 */
[----:B------:R-:W1:Y:S01]  /*0080*/  LDCU.128 UR4, c[0x0][0x380] ;  /* 0x00007000ff0477ac */ /* 0x000e620008000c00 */
[----:B------:R-:W-:Y:S01]  /*0090*/  LOP3.LUT R0, R2, 0x7ffffffc, RZ, 0xc0, !PT ;  /* 0x7ffffffc02007812 */ /* 0x000fe200078ec0ff */
[----:B------:R-:W2:Y:S04]  /*00a0*/  LDCU.128 UR16, c[0x0][0x390] ;  /* 0x00007200ff1077ac */ /* 0x000ea80008000c00 */
[----:B------:R-:W-:Y:S01]  /*00b0*/  IMAD.MOV R33, RZ, RZ, -R0 ;  /* 0x000000ffff217224 */ /* 0x000fe200078e0a00 */
[----:B------:R-:W3:Y:S01]  /*00c0*/  LDCU.128 UR20, c[0x0][0x3a0] ;  /* 0x00007400ff1477ac */ /* 0x000ee20008000c00 */
[----:B-1----:R-:W-:Y:S02]  /*00d0*/  UIADD3 UR14, UP0, UPT, UR4, 0x10, URZ ;  /* 0x00000010040e7890 */ /* 0x002fe4000ff1e0ff */
[----:B------:R-:W-:-:S02]  /*00e0*/  UIADD3 UR12, UP1, UPT, UR6, 0x10, URZ ;  /* 0x00000010060c7890 */ /* 0x000fc4000ff3e0ff */
[----:B------:R-:W-:Y:S02]  /*00f0*/  UIADD3.X UR15, UPT, UPT, URZ, UR5, URZ, UP0, !UPT ;  /* 0x00000005ff0f7290 */ /* 0x000fe400087fe4ff */
[----:B------:R-:W-:Y:S01]  /*0100*/  UIADD3.X UR13, UPT, UPT, URZ, UR7, URZ, UP1, !UPT ;  /* 0x00000007ff0d7290 */ /* 0x000fe20008ffe4ff */
[----:B------:R-:W-:Y:S01]  /*0110*/  IMAD.U32 R6, RZ, RZ, UR14 ;  /* 0x0000000eff067e24 */ /* 0x000fe2000f8e00ff */
[----:B--2---:R-:W-:Y:S01]  /*0120*/  UIADD3 UR10, UP2, UPT, UR16, 0x10, URZ ;  /* 0x00000010100a7890 */ /* 0x004fe2000ff5e0ff */
[----:B------:R-:W-:Y:S01]  /*0130*/  IMAD.U32 R8, RZ, RZ, UR12 ;  /* 0x0000000cff087e24 */ /* 0x000fe2000f8e00ff */
[----:B------:R-:W-:Y:S01]  /*0140*/  UIADD3 UR6, UP3, UPT, UR18, 0x10, URZ ;  /* 0x0000001012067890 */ /* 0x000fe2000ff7e0ff */
[----:B------:R-:W-:Y:S01]  /*0150*/  IMAD.U32 R7, RZ, RZ, UR15 ;  /* 0x0000000fff077e24 */ /* 0x000fe2000f8e00ff */
[----:B---3--:R-:W-:Y:S01]  /*0160*/  UIADD3 UR8, UP0, UPT, UR22, 0x10, URZ ;  /* 0x0000001016087890 */ /* 0x008fe2000ff1e0ff */
[----:B------:R-:W-:Y:S01]  /*0170*/  MOV R9, UR13 ;  /* 0x0000000d00097c02 */ /* 0x000fe20008000f00 */
[----:B------:R-:W-:Y:S01]  /*0180*/  UIADD3 UR4, UP1, UPT, UR20, 0x10, URZ ;  /* 0x0000001014047890 */ /* 0x000fe2000ff3e0ff */
[----:B------:R-:W-:Y:S01]  /*0190*/  IMAD.U32 R5, RZ, RZ, UR10 ;  /* 0x0000000aff057e24 */ /* 0x000fe2000f8e00ff */
[----:B------:R-:W-:Y:S01]  /*01a0*/  UIADD3.X UR11, UPT, UPT, URZ, UR17, URZ, UP2, !UPT ;  /* 0x00000011ff0b7290 */ /* 0x000fe200097fe4ff */
[----:B------:R-:W-:Y:S01]  /*01b0*/  IMAD.U32 R12, RZ, RZ, UR6 ;  /* 0x00000006ff0c7e24 */ /* 0x000fe2000f8e00ff */
[----:B------:R-:W-:Y:S01]  /*01c0*/  UIADD3.X UR7, UPT, UPT, URZ, UR19, URZ, UP3, !UPT ;  /* 0x00000013ff077290 */ /* 0x000fe20009ffe4ff */
[----:B------:R-:W-:Y:S01]  /*01d0*/  IMAD.U32 R4, RZ, RZ, UR8 ;  /* 0x00000008ff047e24 */ /* 0x000fe2000f8e00ff */
[----:B------:R-:W-:Y:S01]  /*01e0*/  UIADD3.X UR9, UPT, UPT, URZ, UR23, URZ, UP0, !UPT ;  /* 0x00000017ff097290 */ /* 0x000fe200087fe4ff */
[----:B------:R-:W-:Y:S01]  /*01f0*/  IMAD.U32 R14, RZ, RZ, UR4 ;  /* 0x00000004ff0e7e24 */ /* 0x000fe2000f8e00ff */
[----:B------:R-:W-:Y:S01]  /*0200*/  UIADD3.X UR5, UPT, UPT, URZ, UR21, URZ, UP1, !UPT ;  /* 0x00000015ff057290 */ /* 0x000fe20008ffe4ff */
[----:B------:R-:W-:-:S02]  /*0210*/  IMAD.U32 R16, RZ, RZ, UR11 ;  /* 0x0000000bff107e24 */ /* 0x000fc4000f8e00ff */
[----:B------:R-:W-:Y:S02]  /*0220*/  IMAD.U32 R13, RZ, RZ, UR7 ;  /* 0x00000007ff0d7e24 */ /* 0x000fe4000f8e00ff */
[----:B------:R-:W-:Y:S02]  /*0230*/  IMAD.U32 R17, RZ, RZ, UR9 ;  /* 0x00000009ff117e24 */ /* 0x000fe4000f8e00ff */
[----:B------:R-:W-:-:S07]  /*0240*/  IMAD.U32 R15, RZ, RZ, UR5 ;  /* 0x00000005ff0f7e24 */ /* 0x000fce000f8e00ff */
.L_x_5:
[----:B0-----:R-:W2:Y:S04]  /*0250*/  LDG.E.64 R2, desc[UR24][R6.64+-0x10] ;  /* 0xfffff01806027981 */ /* 0x001ea8000c1e1b00 */
[----:B------:R-:W2:Y:S02]  /*0260*/  LDG.E.64 R10, desc[UR24][R8.64+-0x10] ;  /* 0xfffff018080a7981 */ /* 0x000ea4000c1e1b00 */
[----:B--2---:R-:W-:Y:S01]  /*0270*/  DADD R2, R2, R10 ;  /* 0x0000000002027229 */ /* 0x004fe2000000000a */
[----:B------:R-:W-:Y:S02]  /*0280*/  IMAD.MOV.U32 R10, RZ, RZ, R5 ;  /* 0x000000ffff0a7224 */ /* 0x000fe400078e0005 */
[----:B------:R-:W-:-:S05]  /*0290*/  IMAD.MOV.U32 R11, RZ, RZ, R16 ;  /* 0x000000ffff0b7224 */ /* 0x000fca00078e0010 */
[----:B------:R0:W-:Y:S04]  /*02a0*/  STG.E.64 desc[UR24][R10.64+-0x10], R2 ;  /* 0xfffff0020a007986 */ /* 0x0001e8000c101b18 */
[----:B------:R-:W2:Y:S04]  /*02b0*/  LDG.E.64 R18, desc[UR24][R6.64+-0x10] ;  /* 0xfffff01806127981 */ /* 0x000ea8000c1e1b00 */
[----:B------:R-:W2:Y:S02]  /*02c0*/  LDG.E.64 R20, desc[UR24][R8.64+-0x10] ;  /* 0xfffff01808147981 */ /* 0x000ea4000c1e1b00 */
[----:B--2---:R-:W-:-:S07]  /*02d0*/  DADD R18, R18, -R20 ;  /* 0x0000000012127229 */ /* 0x004fce0000000814 */
[----:B------:R1:W-:Y:S04]  /*02e0*/  STG.E.64 desc[UR24][R12.64+-0x10], R18 ;  /* 0xfffff0120c007986 */ /* 0x0003e8000c101b18 */
[----:B------:R-:W2:Y:S04]  /*02f0*/  LDG.E.64 R20, desc[UR24][R6.64+-0x10] ;  /* 0xfffff01806147981 */ /* 0x000ea8000c1e1b00 */
[----:B------:R-:W2:Y:S02]  /*0300*/  LDG.E.64 R22, desc[UR24][R8.64+-0x10] ;  /* 0xfffff01808167981 */ /* 0x000ea4000c1e1b00 */
[----:B--2---:R-:W-:-:S07]  /*0310*/  DMUL R24, R20, R22 ;  /* 0x0000001614187228 */ /* 0x004fce0000000000 */
[----:B------:R2:W-:Y:S04]  /*0320*/  STG.E.64 desc[UR24][R14.64+-0x10], R24 ;  /* 0xfffff0180e007986 */ /* 0x0005e8000c101b18 */
[----:B------:R-:W3:Y:S04]  /*0330*/  LDG.E.64 R20, desc[UR24][R8.64+-0x10] ;  /* 0xfffff01808147981 */ /* 0x000ee8000c1e1b00 */
[----:B------:R-:W4:Y:S01]  /*0340*/  LDG.E.64 R22, desc[UR24][R6.64+-0x10] ;  /* 0xfffff01806167981 */ /* 0x000f22000c1e1b00 */
[----:B0-----:R-:W-:Y:S02]  /*0350*/  IMAD.MOV.U32 R2, RZ, RZ, 0x1 ;  /* 0x00000001ff027424 */ /* 0x001fe400078e00ff */
[----:B------:R-:W-:Y:S01]  /*0360*/  IMAD.MOV.U32 R16, RZ, RZ, R4 ;  /* 0x000000ffff107224 */ /* 0x000fe200078e0004 */
[----:B---3--:R-:W0:Y:S01]  /*0370*/  MUFU.RCP64H R3, R21 ;  /* 0x0000001500037308 */ /* 0x008e220000001800 */
[----:B----4-:R-:W-:-:S02]  /*0380*/  FSETP.GEU.AND P1, PT, |R23|, 6.5827683646048100446e-37, PT ;  /* 0x036000001700780b */ /* 0x010fc40003f2e200 */
[----:B0-----:R-:W-:-:S08]  /*0390*/  DFMA R26, -R20, R2, 1 ;  /* 0x3ff00000141a742b */ /* 0x001fd00000000102 */
[----:B------:R-:W-:-:S08]  /*03a0*/  DFMA R26, R26, R26, R26 ;  /* 0x0000001a1a1a722b */ /* 0x000fd0000000001a */
[----:B------:R-:W-:-:S08]  /*03b0*/  DFMA R26, R2, R26, R2 ;  /* 0x0000001a021a722b */ /* 0x000fd00000000002 */
[----:B------:R-:W-:-:S08]  /*03c0*/  DFMA R2, -R20, R26, 1 ;  /* 0x3ff000001402742b */ /* 0x000fd0000000011a */
[----:B------:R-:W-:-:S08]  /*03d0*/  DFMA R2, R26, R2, R26 ;  /* 0x000000021a02722b */ /* 0x000fd0000000001a */
[----:B-1----:R-:W-:-:S08]  /*03e0*/  DMUL R18, R22, R2 ;  /* 0x0000000216127228 */ /* 0x002fd00000000000 */
[----:B--2---:R-:W-:-:S08]  /*03f0*/  DFMA R24, -R20, R18, R22 ;  /* 0x000000121418722b */ /* 0x004fd00000000116 */
[----:B------:R-:W-:-:S10]  /*0400*/  DFMA R2, R2, R24, R18 ;  /* 0x000000180202722b */ /* 0x000fd40000000012 */
[----:B------:R-:W-:-:S05]  /*0410*/  FFMA R5, RZ, R21, R3 ;  /* 0x00000015ff057223 */ /* 0x000fca0000000003 */
[----:B------:R-:W-:-:S13]  /*0420*/  FSETP.GT.AND P0, PT, |R5|, 1.469367938527859385e-39, PT ;  /* 0x001000000500780b */ /* 0x000fda0003f04200 */
[----:B------:R-:W-:Y:S05]  /*0430*/  @P0 BRA P1, `(.L_x_1) ;  /* 0x0000000000100947 */ /* 0x000fea0000800000 */
[----:B------:R-:W-:-:S07]  /*0440*/  MOV R2, 0x460 ;  /* 0x0000046000027802 */ /* 0x000fce0000000f00 */
[----:B------:R-:W-:Y:S05]  /*0450*/  CALL.REL.NOINC `($__internal_0_$__cuda_sm20_div_rn_f64_full) ;  /* 0x0000000c00ec7944 */ /* 0x000fea0003c00000 */
[----:B------:R-:W-:Y:S01]  /*0460*/  MOV R2, R26 ;  /* 0x0000001a00027202 */ /* 0x000fe20000000f00 */
[----:B------:R-:W-:-:S07]  /*0470*/  IMAD.MOV.U32 R3, RZ, RZ, R27 ;  /* 0x000000ffff037224 */ /* 0x000fce00078e001b */
.L_x_1:
[----:B------:R0:W-:Y:S04]  /*0480*/  STG.E.64 desc[UR24][R16.64+-0x10], R2 ;  /* 0xfffff00210007986 */ /* 0x0001e8000c101b18 */
[----:B------:R-:W2:Y:S04]  /*0490*/  LDG.E.64 R4, desc[UR24][R6.64+-0x8] ;  /* 0xfffff81806047981 */ /* 0x000ea8000c1e1b00 */
[----:B------:R-:W2:Y:S02]  /*04a0*/  LDG.E.64 R18, desc[UR24][R8.64+-0x8] ;  /* 0xfffff81808127981 */ /* 0x000ea4000c1e1b00 */
[----:B--2---:R-:W-:-:S07]  /*04b0*/  DADD R4, R4, R18 ;  /* 0x0000000004047229 */ /* 0x004fce0000000012 */
[----:B------:R1:W-:Y:S04]  /*04c0*/  STG.E.64 desc[UR24][R10.64+-0x8], R4 ;  /* 0xfffff8040a007986 */ /* 0x0003e8000c101b18 */
[----:B------:R-:W2:Y:S04]  /*04d0*/  LDG.E.64 R18, desc[UR24][R6.64+-0x8] ;  /* 0xfffff81806127981 */ /* 0x000ea8000c1e1b00 */
[----:B------:R-:W2:Y:S02]  /*04e0*/  LDG.E.64 R20, desc[UR24][R8.64+-0x8] ;  /* 0xfffff81808147981 */ /* 0x000ea4000c1e1b00 */
[----:B--2---:R-:W-:-:S07]  /*04f0*/  DADD R18, R18, -R20 ;  /* 0x0000000012127229 */ /* 0x004fce0000000814 */
[----:B------:R2:W-:Y:S04]  /*0500*/  STG.E.64 desc[UR24][R12.64+-0x8], R18 ;  /* 0xfffff8120c007986 */ /* 0x0005e8000c101b18 */
[----:B------:R-:W0:Y:S04]  /*0510*/  LDG.E.64 R20, desc[UR24][R6.64+-0x8] ;  /* 0xfffff81806147981 */ /* 0x000e28000c1e1b00 */
[----:B------:R-:W0:Y:S02]  /*0520*/  LDG.E.64 R22, desc[UR24][R8.64+-0x8] ;  /* 0xfffff81808167981 */ /* 0x000e24000c1e1b00 */
[----:B0-----:R-:W-:-:S07]  /*0530*/  DMUL R2, R20, R22 ;  /* 0x0000001614027228 */ /* 0x001fce0000000000 */
[----:B------:R0:W-:Y:S04]  /*0540*/  STG.E.64 desc[UR24][R14.64+-0x8], R2 ;  /* 0xfffff8020e007986 */ /* 0x0001e8000c101b18 */
[----:B------:R-:W3:Y:S04]  /*0550*/  LDG.E.64 R20, desc[UR24][R8.64+-0x8] ;  /* 0xfffff81808147981 */ /* 0x000ee8000c1e1b00 */
[----:B------:R-:W4:Y:S01]  /*0560*/  LDG.E.64 R22, desc[UR24][R6.64+-0x8] ;  /* 0xfffff81806167981 */ /* 0x000f22000c1e1b00 */
[----:B-1----:R-:W-:Y:S01]  /*0570*/  IMAD.MOV.U32 R4, RZ, RZ, 0x1 ;  /* 0x00000001ff047424 */ /* 0x002fe200078e00ff */
[----:B---3--:R-:W1:Y:S01]  /*0580*/  MUFU.RCP64H R5, R21 ;  /* 0x0000001500057308 */ /* 0x008e620000001800 */
[----:B----4-:R-:W-:-:S04]  /*0590*/  FSETP.GEU.AND P1, PT, |R23|, 6.5827683646048100446e-37, PT ;  /* 0x036000001700780b */ /* 0x010fc80003f2e200 */
[----:B-1----:R-:W-:-:S08]  /*05a0*/  DFMA R24, -R20, R4, 1 ;  /* 0x3ff000001418742b */ /* 0x002fd00000000104 */
[----:B------:R-:W-:-:S08]  /*05b0*/  DFMA R24, R24, R24, R24 ;  /* 0x000000181818722b */ /* 0x000fd00000000018 */
[----:B------:R-:W-:-:S08]  /*05c0*/  DFMA R24, R4, R24, R4 ;  /* 0x000000180418722b */ /* 0x000fd00000000004 */
[----:B------:R-:W-:-:S08]  /*05d0*/  DFMA R4, -R20, R24, 1 ;  /* 0x3ff000001404742b */ /* 0x000fd00000000118 */
[----:B------:R-:W-:-:S08]  /*05e0*/  DFMA R4, R24, R4, R24 ;  /* 0x000000041804722b */ /* 0x000fd00000000018 */
[----:B--2---:R-:W-:-:S08]  /*05f0*/  DMUL R18, R22, R4 ;  /* 0x0000000416127228 */ /* 0x004fd00000000000 */
[----:B0-----:R-:W-:-:S08]  /*0600*/  DFMA R2, -R20, R18, R22 ;  /* 0x000000121402722b */ /* 0x001fd00000000116 */
[----:B------:R-:W-:-:S10]  /*0610*/  DFMA R2, R4, R2, R18 ;  /* 0x000000020402722b */ /* 0x000fd40000000012 */
[----:B------:R-:W-:-:S05]  /*0620*/  FFMA R4, RZ, R21, R3 ;  /* 0x00000015ff047223 */ /* 0x000fca0000000003 */
[----:B------:R-:W-:-:S13]  /*0630*/  FSETP.GT.AND P0, PT, |R4|, 1.469367938527859385e-39, PT ;  /* 0x001000000400780b */ /* 0x000fda0003f04200 */
[----:B------:R-:W-:Y:S05]  /*0640*/  @P0 BRA P1, `(.L_x_2) ;  /* 0x0000000000100947 */ /* 0x000fea0000800000 */
[----:B------:R-:W-:-:S07]  /*0650*/  MOV R2, 0x670 ;  /* 0x0000067000027802 */ /* 0x000fce0000000f00 */
[----:B------:R-:W-:Y:S05]  /*0660*/  CALL.REL.NOINC `($__internal_0_$__cuda_sm20_div_rn_f64_full) ;  /* 0x0000000c00687944 */ /* 0x000fea0003c00000 */
[----:B------:R-:W-:Y:S02]  /*0670*/  IMAD.MOV.U32 R2, RZ, RZ, R26 ;  /* 0x000000ffff027224 */ /* 0x000fe400078e001a */
[----:B------:R-:W-:-:S07]  /*0680*/  IMAD.MOV.U32 R3, RZ, RZ, R27 ;  /* 0x000000ffff037224 */ /* 0x000fce00078e001b */
.L_x_2:
        /* <DEDUP_REMOVED lines=33> */
.L_x_3:
        /* <DEDUP_REMOVED lines=33> */
.L_x_4:
[----:B------:R-:W-:Y:S01]  /*0ab0*/  VIADD R33, R33, 0x4 ;  /* 0x0000000421217836 */ /* 0x000fe20000000000 */
[----:B------:R-:W-:Y:S01]  /*0ac0*/  IADD3 R6, P1, PT, R6, 0x20, RZ ;  /* 0x0000002006067810 */ /* 0x000fe20007f3e0ff */
[----:B------:R0:W-:Y:S01]  /*0ad0*/  STG.E.64 desc[UR24][R16.64+0x8], R2 ;  /* 0x0000080210007986 */ /* 0x0001e2000c101b18 */
[----:B------:R-:W-:Y:S02]  /*0ae0*/  IADD3 R8, P2, PT, R8, 0x20, RZ ;  /* 0x0000002008087810 */ /* 0x000fe40007f5e0ff */
[----:B------:R-:W-:Y:S01]  /*0af0*/  ISETP.NE.AND P0, PT, R33, RZ, PT ;  /* 0x000000ff2100720c */ /* 0x000fe20003f05270 */
[----:B------:R-:W-:Y:S01]  /*0b00*/  IMAD.X R7, RZ, RZ, R7, P1 ;  /* 0x000000ffff077224 */ /* 0x000fe200008e0607 */
[----:B------:R-:W-:Y:S01]  /*0b10*/  IADD3 R5, P3, PT, R10, 0x20, RZ ;  /* 0x000000200a057810 */ /* 0x000fe20007f7e0ff */
[----:B------:R-:W-:Y:S01]  /*0b20*/  IMAD.X R9, RZ, RZ, R9, P2 ;  /* 0x000000ffff097224 */ /* 0x000fe200010e0609 */
[----:B------:R-:W-:Y:S02]  /*0b30*/  IADD3 R4, P4, PT, R16, 0x20, RZ ;  /* 0x0000002010047810 */ /* 0x000fe40007f9e0ff */
[----:B------:R-:W-:-:S02]  /*0b40*/  IADD3 R12, P5, PT, R12, 0x20, RZ ;  /* 0x000000200c0c7810 */ /* 0x000fc40007fbe0ff */
[----:B------:R-:W-:Y:S01]  /*0b50*/  IADD3 R14, P6, PT, R14, 0x20, RZ ;  /* 0x000000200e0e7810 */ /* 0x000fe20007fde0ff */
[----:B0-----:R-:W-:Y:S02]  /*0b60*/  IMAD.X R16, RZ, RZ, R11, P3 ;  /* 0x000000ffff107224 */ /* 0x001fe400018e060b */
[----:B------:R-:W-:Y:S02]  /*0b70*/  IMAD.X R17, RZ, RZ, R17, P4 ;  /* 0x000000ffff117224 */ /* 0x000fe400020e0611 */
[----:B------:R-:W-:Y:S02]  /*0b80*/  IMAD.X R13, RZ, RZ, R13, P5 ;  /* 0x000000ffff0d7224 */ /* 0x000fe400028e060d */
[----:B------:R-:W-:Y:S01]  /*0b90*/  IMAD.X R15, RZ, RZ, R15, P6 ;  /* 0x000000ffff0f7224 */ /* 0x000fe200030e060f */
[----:B------:R-:W-:Y:S06]  /*0ba0*/  @P0 BRA `(.L_x_5) ;  /* 0xfffffff400a80947 */ /* 0x000fec000383ffff */
.L_x_0:
[----:B------:R-:W1:Y:S02]  /*0bb0*/  LDC R2, c[0x0][0x3b0] ;  /* 0x0000ec00ff027b82 */ /* 0x000e640000000800 */
[----:B-1----:R-:W-:-:S13]  /*0bc0*/  LOP3.LUT P0, R2, R2, 0x3, RZ, 0xc0, !PT ;  /* 0x0000000302027812 */ /* 0x002fda000780c0ff */
[----:B0-----:R-:W-:Y:S05]  /*0bd0*/  @!P0 EXIT ;  /* 0x000000000000894d */ /* 0x001fea0003800000 */
[----:B------:R-:W-:-:S13]  /*0be0*/  ISETP.NE.AND P0, PT, R2, 0x1, PT ;  /* 0x000000010200780c */ /* 0x000fda0003f05270 */
[----:B------:R-:W-:Y:S05]  /*0bf0*/  @!P0 BRA `(.L_x_6) ;  /* 0x00000004003c8947 */ /* 0x000fea0003800000 */
[----:B------:R-:W0:Y:S08]  /*0c00*/  LDC.64 R16, c[0x0][0x380] ;  /* 0x0000e000ff107b82 */ /* 0x000e300000000a00 */
[----:B------:R-:W1:Y:S08]  /*0c10*/  LDC.64 R14, c[0x0][0x388] ;  /* 0x0000e200ff0e7b82 */ /* 0x000e700000000a00 */
[----:B------:R-:W2:Y:S01]  /*0c20*/  LDC.64 R12, c[0x0][0x390] ;  /* 0x0000e400ff0c7b82 */ /* 0x000ea20000000a00 */
[----:B0-----:R-:W-:-:S07]  /*0c30*/  IMAD.WIDE.U32 R16, R0, 0x8, R16 ;  /* 0x0000000800107825 */ /* 0x001fce00078e0010 */
[----:B------:R-:W0:Y:S01]  /*0c40*/  LDC.64 R10, c[0x0][0x398] ;  /* 0x0000e600ff0a7b82 */ /* 0x000e220000000a00 */
[----:B------:R-:W3:Y:S01]  /*0c50*/  LDG.E.64 R2, desc[UR24][R16.64] ;  /* 0x0000001810027981 */ /* 0x000ee2000c1e1b00 */
[----:B-1----:R-:W-:-:S06]  /*0c60*/  IMAD.WIDE.U32 R14, R0, 0x8, R14 ;  /* 0x00000008000e7825 */ /* 0x002fcc00078e000e */
[----:B------:R-:W1:Y:S01]  /*0c70*/  LDC.64 R18, c[0x0][0x3a0] ;  /* 0x0000e800ff127b82 */ /* 0x000e620000000a00 */
[----:B------:R-:W3:Y:S01]  /*0c80*/  LDG.E.64 R4, desc[UR24][R14.64] ;  /* 0x000000180e047981 */ /* 0x000ee2000c1e1b00 */
[----:B--2---:R-:W-:Y:S01]  /*0c90*/  IMAD.WIDE.U32 R12, R0, 0x8, R12 ;  /* 0x00000008000c7825 */ /* 0x004fe200078e000c */
[----:B---3--:R-:W-:-:S07]  /*0ca0*/  DADD R2, R2, R4 ;  /* 0x0000000002027229 */ /* 0x008fce0000000004 */
[----:B------:R2:W-:Y:S04]  /*0cb0*/  STG.E.64 desc[UR24][R12.64], R2 ;  /* 0x000000020c007986 */ /* 0x0005e8000c101b18 */
[----:B------:R-:W3:Y:S04]  /*0cc0*/  LDG.E.64 R4, desc[UR24][R16.64] ;  /* 0x0000001810047981 */ /* 0x000ee8000c1e1b00 */
[----:B------:R-:W3:Y:S01]  /*0cd0*/  LDG.E.64 R6, desc[UR24][R14.64] ;  /* 0x000000180e067981 */ /* 0x000ee2000c1e1b00 */
[----:B0-----:R-:W-:Y:S01]  /*0ce0*/  IMAD.WIDE.U32 R10, R0, 0x8, R10 ;  /* 0x00000008000a7825 */ /* 0x001fe200078e000a */
[----:B---3--:R-:W-:-:S07]  /*0cf0*/  DADD R4, R4, -R6 ;  /* 0x0000000004047229 */ /* 0x008fce0000000806 */
[----:B------:R0:W-:Y:S04]  /*0d00*/  STG.E.64 desc[UR24][R10.64], R4 ;  /* 0x000000040a007986 */ /* 0x0001e8000c101b18 */
[----:B------:R-:W3:Y:S04]  /*0d10*/  LDG.E.64 R6, desc[UR24][R16.64] ;  /* 0x0000001810067981 */ /* 0x000ee8000c1e1b00 */
[----:B------:R-:W3:Y:S02]  /*0d20*/  LDG.E.64 R8, desc[UR24][R14.64] ;  /* 0x000000180e087981 */ /* 0x000ee4000c1e1b00 */
[----:B---3--:R-:W-:Y:S01]  /*0d30*/  DMUL R6, R6, R8 ;  /* 0x0000000806067228 */ /* 0x008fe20000000000 */
[----:B-1----:R-:W-:-:S06]  /*0d40*/  IMAD.WIDE.U32 R8, R0, 0x8, R18 ;  /* 0x0000000800087825 */ /* 0x002fcc00078e0012 */
[----:B------:R1:W-:Y:S04]  /*0d50*/  STG.E.64 desc[UR24][R8.64], R6 ;  /* 0x0000000608007986 */ /* 0x0003e8000c101b18 */
[----:B------:R-:W3:Y:S04]  /*0d60*/  LDG.E.64 R20, desc[UR24][R14.64] ;  /* 0x000000180e147981 */ /* 0x000ee8000c1e1b00 */
[----:B------:R-:W4:Y:S01]  /*0d70*/  LDG.E.64 R22, desc[UR24][R16.64] ;  /* 0x0000001810167981 */ /* 0x000f22000c1e1b00 */
[----:B--2---:R-:W-:Y:S01]  /*0d80*/  MOV R2, 0x1 ;  /* 0x0000000100027802 */ /* 0x004fe20000000f00 */
[----:B---3--:R-:W0:Y:S05]  /*0d90*/  MUFU.RCP64H R3, R21 ;  /* 0x0000001500037308 */ /* 0x008e2a0000001800 */
[----:B0-----:R-:W-:-:S08]  /*0da0*/  DFMA R4, -R20, R2, 1 ;  /* 0x3ff000001404742b */ /* 0x001fd00000000102 */
[----:B------:R-:W-:-:S08]  /*0db0*/  DFMA R4, R4, R4, R4 ;  /* 0x000000040404722b */ /* 0x000fd00000000004 */
[----:B------:R-:W-:-:S08]  /*0dc0*/  DFMA R4, R2, R4, R2 ;  /* 0x000000040204722b */ /* 0x000fd00000000002 */
[----:B------:R-:W-:-:S08]  /*0dd0*/  DFMA R2, -R20, R4, 1 ;  /* 0x3ff000001402742b */ /* 0x000fd00000000104 */
[----:B------:R-:W-:-:S08]  /*0de0*/  DFMA R2, R4, R2, R4 ;  /* 0x000000020402722b */ /* 0x000fd00000000004 */
[----:B----4-:R-:W-:-:S08]  /*0df0*/  DMUL R4, R22, R2 ;  /* 0x0000000216047228 */ /* 0x010fd00000000000 */
[----:B-1----:R-:W-:-:S08]  /*0e00*/  DFMA R6, -R20, R4, R22 ;  /* 0x000000041406722b */ /* 0x002fd00000000116 */
[----:B------:R-:W-:Y:S01]  /*0e10*/  DFMA R2, R2, R6, R4 ;  /* 0x000000060202722b */ /* 0x000fe20000000004 */
[----:B------:R-:W-:-:S09]  /*0e20*/  FSETP.GEU.AND P1, PT, |R23|, 6.5827683646048100446e-37, PT ;  /* 0x036000001700780b */ /* 0x000fd20003f2e200 */
[----:B------:R-:W-:-:S05]  /*0e30*/  FFMA R4, RZ, R21, R3 ;  /* 0x00000015ff047223 */ /* 0x000fca0000000003 */
[----:B------:R-:W-:-:S13]  /*0e40*/  FSETP.GT.AND P0, PT, |R4|, 1.469367938527859385e-39, PT ;  /* 0x001000000400780b */ /* 0x000fda0003f04200 */
[----:B------:R-:W-:Y:S05]  /*0e50*/  @P0 BRA P1, `(.L_x_7) ;  /* 0x0000000000100947 */ /* 0x000fea0000800000 */
[----:B------:R-:W-:-:S07]  /*0e60*/  MOV R2, 0xe80 ;  /* 0x00000e8000027802 */ /* 0x000fce0000000f00 */
[----:B------:R-:W-:Y:S05]  /*0e70*/  CALL.REL.NOINC `($__internal_0_$__cuda_sm20_div_rn_f64_full) ;  /* 0x0000000400647944 */ /* 0x000fea0003c00000 */
[----:B------:R-:W-:Y:S02]  /*0e80*/  IMAD.MOV.U32 R2, RZ, RZ, R26 ;  /* 0x000000ffff027224 */ /* 0x000fe400078e001a */
[----:B------:R-:W-:-:S07]  /*0e90*/  IMAD.MOV.U32 R3, RZ, RZ, R27 ;  /* 0x000000ffff037224 */ /* 0x000fce00078e001b */
.L_x_7:
[----:B------:R-:W0:Y:S02]  /*0ea0*/  LDC.64 R6, c[0x0][0x3a8] ;  /* 0x0000ea00ff067b82 */ /* 0x000e240000000a00 */
[----:B0-----:R-:W-:-:S05]  /*0eb0*/  IMAD.WIDE.U32 R6, R0, 0x8, R6 ;  /* 0x0000000800067825 */ /* 0x001fca00078e0006 */
[----:B------:R-:W-:Y:S04]  /*0ec0*/  STG.E.64 desc[UR24][R6.64], R2 ;  /* 0x0000000206007986 */ /* 0x000fe8000c101b18 */
[----:B------:R-:W2:Y:S04]  /*0ed0*/  LDG.E.64 R4, desc[UR24][R16.64+0x8] ;  /* 0x0000081810047981 */ /* 0x000ea8000c1e1b00 */
[----:B------:R-:W2:Y:S02]  /*0ee0*/  LDG.E.64 R18, desc[UR24][R14.64+0x8] ;  /* 0x000008180e127981 */ /* 0x000ea4000c1e1b00 */
[----:B--2---:R-:W-:-:S07]  /*0ef0*/  DADD R4, R4, R18 ;  /* 0x0000000004047229 */ /* 0x004fce0000000012 */
[----:B------:R-:W-:Y:S04]  /*0f00*/  STG.E.64 desc[UR24][R12.64+0x8], R4 ;  /* 0x000008040c007986 */ /* 0x000fe8000c101b18 */
[----:B------:R-:W2:Y:S04]  /*0f10*/  LDG.E.64 R18, desc[UR24][R16.64+0x8] ;  /* 0x0000081810127981 */ /* 0x000ea8000c1e1b00 */
[----:B------:R-:W2:Y:S02]  /*0f20*/  LDG.E.64 R20, desc[UR24][R14.64+0x8] ;  /* 0x000008180e147981 */ /* 0x000ea4000c1e1b00 */
[----:B--2---:R-:W-:-:S07]  /*0f30*/  DADD R18, R18, -R20 ;  /* 0x0000000012127229 */ /* 0x004fce0000000814 */
[----:B------:R-:W-:Y:S04]  /*0f40*/  STG.E.64 desc[UR24][R10.64+0x8], R18 ;  /* 0x000008120a007986 */ /* 0x000fe8000c101b18 */
[----:B------:R-:W2:Y:S04]  /*0f50*/  LDG.E.64 R20, desc[UR24][R16.64+0x8] ;  /* 0x0000081810147981 */ /* 0x000ea8000c1e1b00 */
[----:B------:R-:W2:Y:S02]  /*0f60*/  LDG.E.64 R22, desc[UR24][R14.64+0x8] ;  /* 0x000008180e167981 */ /* 0x000ea4000c1e1b00 */
[----:B--2---:R-:W-:-:S07]  /*0f70*/  DMUL R20, R20, R22 ;  /* 0x0000001614147228 */ /* 0x004fce0000000000 */
[----:B------:R0:W-:Y:S04]  /*0f80*/  STG.E.64 desc[UR24][R8.64+0x8], R20 ;  /* 0x0000081408007986 */ /* 0x0001e8000c101b18 */
[----:B------:R-:W2:Y:S04]  /*0f90*/  LDG.E.64 R22, desc[UR24][R16.64+0x8] ;  /* 0x0000081810167981 */ /* 0x000ea8000c1e1b00 */
[----:B0-----:R-:W3:Y:S01]  /*0fa0*/  LDG.E.64 R20, desc[UR24][R14.64+0x8] ;  /* 0x000008180e147981 */ /* 0x001ee2000c1e1b00 */
[----:B------:R-:W-:Y:S01]  /*0fb0*/  IMAD.MOV.U32 R2, RZ, RZ, 0x1 ;  /* 0x00000001ff027424 */ /* 0x000fe200078e00ff */
[----:B---3--:R-:W0:Y:S05]  /*0fc0*/  MUFU.RCP64H R3, R21 ;  /* 0x0000001500037308 */ /* 0x008e2a0000001800 */
[----:B0-----:R-:W-:-:S08]  /*0fd0*/  DFMA R4, -R20, R2, 1 ;  /* 0x3ff000001404742b */ /* 0x001fd00000000102 */
[----:B------:R-:W-:-:S08]  /*0fe0*/  DFMA R4, R4, R4, R4 ;  /* 0x000000040404722b */ /* 0x000fd00000000004 */
[----:B------:R-:W-:-:S08]  /*0ff0*/  DFMA R4, R2, R4, R2 ;  /* 0x000000040204722b */ /* 0x000fd00000000002 */
[----:B------:R-:W-:-:S08]  /*1000*/  DFMA R2, -R20, R4, 1 ;  /* 0x3ff000001402742b */ /* 0x000fd00000000104 */
[----:B------:R-:W-:-:S08]  /*1010*/  DFMA R2, R4, R2, R4 ;  /* 0x000000020402722b */ /* 0x000fd00000000004 */
[----:B--2---:R-:W-:-:S08]  /*1020*/  DMUL R4, R22, R2 ;  /* 0x0000000216047228 */ /* 0x004fd00000000000 */
[----:B------:R-:W-:-:S08]  /*1030*/  DFMA R8, -R20, R4, R22 ;  /* 0x000000041408722b */ /* 0x000fd00000000116 */
        /* <DEDUP_REMOVED lines=9> */
.L_x_8:
[----:B------:R0:W-:Y:S01]  /*10d0*/  STG.E.64 desc[UR24][R6.64+0x8], R2 ;  /* 0x0000080206007986 */ /* 0x0001e2000c101b18 */
[----:B------:R-:W-:-:S07]  /*10e0*/  VIADD R0, R0, 0x2 ;  /* 0x0000000200007836 */ /* 0x000fce0000000000 */
.L_x_6:
[----:B0-----:R-:W0:Y:S02]  /*10f0*/  LDC R2, c[0x0][0x3b0] ;  /* 0x0000ec00ff027b82 */ /* 0x001e240000000800 */
[----:B0-----:R-:W-:-:S04]  /*1100*/  LOP3.LUT R2, R2, 0x1, RZ, 0xc0, !PT ;  /* 0x0000000102027812 */ /* 0x001fc800078ec0ff */
[----:B------:R-:W-:-:S13]  /*1110*/  ISETP.NE.U32.AND P0, PT, R2, 0x1, PT ;  /* 0x000000010200780c */ /* 0x000fda0003f05070 */
[----:B------:R-:W-:Y:S05]  /*1120*/  @P0 EXIT ;  /* 0x000000000000094d */ /* 0x000fea0003800000 */
        /* <DEDUP_REMOVED lines=8> */
[----:B------:R-:W3:Y:S02]  /*11b0*/  LDG.E.64 R8, desc[UR24][R6.64] ;  /* 0x0000001806087981 */ /* 0x000ee4000c1e1b00 */
[----:B---3--:R-:W-:Y:S01]  /*11c0*/  DADD R2, R2, R8 ;  /* 0x0000000002027229 */ /* 0x008fe20000000008 */
[----:B--2---:R-:W-:-:S06]  /*11d0*/  IMAD.WIDE.U32 R8, R0, 0x8, R10 ;  /* 0x0000000800087825 */ /* 0x004fcc00078e000a */
[----:B------:R1:W-:Y:S04]  /*11e0*/  STG.E.64 desc[UR24][R8.64], R2 ;  /* 0x0000000208007986 */ /* 0x0003e8000c101b18 */
[----:B------:R-:W2:Y:S04]  /*11f0*/  LDG.E.64 R10, desc[UR24][R4.64] ;  /* 0x00000018040a7981 */ /* 0x000ea8000c1e1b00 */
[----:B------:R-:W2:Y:S02]  /*1200*/  LDG.E.64 R12, desc[UR24][R6.64] ;  /* 0x00000018060c7981 */ /* 0x000ea4000c1e1b00 */
[----:B--2---:R-:W-:Y:S01]  /*1210*/  DADD R10, R10, -R12 ;  /* 0x000000000a0a7229 */ /* 0x004fe2000000080c */
[----:B0-----:R-:W-:-:S06]  /*1220*/  IMAD.WIDE.U32 R12, R0, 0x8, R14 ;  /* 0x00000008000c7825 */ /* 0x001fcc00078e000e */
[----:B------:R0:W-:Y:S04]  /*1230*/  STG.E.64 desc[UR24][R12.64], R10 ;  /* 0x0000000a0c007986 */ /* 0x0001e8000c101b18 */
[----:B------:R-:W2:Y:S04]  /*1240*/  LDG.E.64 R14, desc[UR24][R4.64] ;  /* 0x00000018040e7981 */ /* 0x000ea8000c1e1b00 */
[----:B------:R-:W2:Y:S01]  /*1250*/  LDG.E.64 R16, desc[UR24][R6.64] ;  /* 0x0000001806107981 */ /* 0x000ea2000c1e1b00 */
[----:B-1----:R-:W-:Y:S01]  /*1260*/  IMAD.WIDE.U32 R2, R0, 0x8, R18 ;  /* 0x0000000800027825 */ /* 0x002fe200078e0012 */
[----:B--2---:R-:W-:-:S07]  /*1270*/  DMUL R14, R14, R16 ;  /* 0x000000100e0e7228 */ /* 0x004fce0000000000 */
[----:B------:R1:W-:Y:S04]  /*1280*/  STG.E.64 desc[UR24][R2.64], R14 ;  /* 0x0000000e02007986 */ /* 0x0003e8000c101b18 */
[----:B------:R-:W2:Y:S04]  /*1290*/  LDG.E.64 R20, desc[UR24][R6.64] ;  /* 0x0000001806147981 */ /* 0x000ea8000c1e1b00 */
[----:B------:R-:W3:Y:S01]  /*12a0*/  LDG.E.64 R22, desc[UR24][R4.64] ;  /* 0x0000001804167981 */ /* 0x000ee2000c1e1b00 */
[----:B------:R-:W-:Y:S01]  /*12b0*/  IMAD.MOV.U32 R8, RZ, RZ, 0x1 ;  /* 0x00000001ff087424 */ /* 0x000fe200078e00ff */
[----:B--2---:R-:W0:Y:S05]  /*12c0*/  MUFU.RCP64H R9, R21 ;  /* 0x0000001500097308 */ /* 0x004e2a0000001800 */
[----:B0-----:R-:W-:-:S08]  /*12d0*/  DFMA R10, -R20, R8, 1 ;  /* 0x3ff00000140a742b */ /* 0x001fd00000000108 */
[----:B------:R-:W-:-:S08]  /*12e0*/  DFMA R10, R10, R10, R10 ;  /* 0x0000000a0a0a722b */ /* 0x000fd0000000000a */
[----:B------:R-:W-:-:S08]  /*12f0*/  DFMA R10, R8, R10, R8 ;  /* 0x0000000a080a722b */ /* 0x000fd00000000008 */
[----:B------:R-:W-:-:S08]  /*1300*/  DFMA R8, -R20, R10, 1 ;  /* 0x3ff000001408742b */ /* 0x000fd0000000010a */
[----:B------:R-:W-:-:S08]  /*1310*/  DFMA R8, R10, R8, R10 ;  /* 0x000000080a08722b */ /* 0x000fd0000000000a */
[----:B---3--:R-:W-:-:S08]  /*1320*/  DMUL R10, R22, R8 ;  /* 0x00000008160a7228 */ /* 0x008fd00000000000 */
        /* <DEDUP_REMOVED lines=8> */
[----:B------:R-:W-:Y:S01]  /*13b0*/  MOV R2, R26 ;  /* 0x0000001a00027202 */ /* 0x000fe20000000f00 */
[----:B------:R-:W-:-:S07]  /*13c0*/  IMAD.MOV.U32 R3, RZ, RZ, R27 ;  /* 0x000000ffff037224 */ /* 0x000fce00078e001b */
.L_x_9:
[----:B------:R-:W0:Y:S02]  /*13d0*/  LDC.64 R4, c[0x0][0x3a8] ;  /* 0x0000ea00ff047b82 */ /* 0x000e240000000a00 */
[----:B0-----:R-:W-:-:S05]  /*13e0*/  IMAD.WIDE.U32 R4, R0, 0x8, R4 ;  /* 0x0000000800047825 */ /* 0x001fca00078e0004 */
[----:B------:R-:W-:Y:S01]  /*13f0*/  STG.E.64 desc[UR24][R4.64], R2 ;  /* 0x0000000204007986 */ /* 0x000fe2000c101b18 */
[----:B------:R-:W-:Y:S05]  /*1400*/  EXIT ;  /* 0x000000000000794d */ /* 0x000fea0003800000 */
        .weak           $__internal_0_$__cuda_sm20_div_rn_f64_full
        .type           $__internal_0_$__cuda_sm20_div_rn_f64_full,@function
        .size           $__internal_0_$__cuda_sm20_div_rn_f64_full,(.L_x_16 - $__internal_0_$__cuda_sm20_div_rn_f64_full)
$__internal_0_$__cuda_sm20_div_rn_f64_full:
[C---:B------:R-:W-:Y:S01]  /*1410*/  FSETP.GEU.AND P0, PT, |R21|.reuse, 1.469367938527859385e-39, PT ;  /* 0x001000001500780b */ /* 0x040fe20003f0e200 */
[----:B------:R-:W-:Y:S01]  /*1420*/  IMAD.MOV.U32 R4, RZ, RZ, 0x1 ;  /* 0x00000001ff047424 */ /* 0x000fe200078e00ff */
[----:B------:R-:W-:Y:S01]  /*1430*/  LOP3.LUT R18, R21, 0x800fffff, RZ, 0xc0, !PT ;  /* 0x800fffff15127812 */ /* 0x000fe200078ec0ff */
[----:B------:R-:W-:Y:S02]  /*1440*/  IMAD.MOV.U32 R3, RZ, RZ, 0x1ca00000 ;  /* 0x1ca00000ff037424 */ /* 0x000fe400078e00ff */
[----:B------:R-:W-:Y:S01]  /*1450*/  IMAD.MOV.U32 R24, RZ, RZ, R22 ;  /* 0x000000ffff187224 */ /* 0x000fe200078e0016 */
[----:B------:R-:W-:Y:S01]  /*1460*/  LOP3.LUT R19, R18, 0x3ff00000, RZ, 0xfc, !PT ;  /* 0x3ff0000012137812 */ /* 0x000fe200078efcff */
[----:B------:R-:W-:-:S06]  /*1470*/  IMAD.MOV.U32 R18, RZ, RZ, R20 ;  /* 0x000000ffff127224 */ /* 0x000fcc00078e0014 */
[----:B------:R-:W-:-:S06]  /*1480*/  @!P0 DMUL R18, R20, 8.98846567431157953865e+307 ;  /* 0x7fe0000014128828 */ /* 0x000fcc0000000000 */
[----:B------:R-:W0:Y:S02]  /*1490*/  MUFU.RCP64H R5, R19 ;  /* 0x0000001300057308 */ /* 0x000e240000001800 */
[----:B0-----:R-:W-:-:S08]  /*14a0*/  DFMA R28, R4, -R18, 1 ;  /* 0x3ff00000041c742b */ /* 0x001fd00000000812 */
[----:B------:R-:W-:-:S08]  /*14b0*/  DFMA R28, R28, R28, R28 ;  /* 0x0000001c1c1c722b */ /* 0x000fd0000000001c */
[----:B------:R-:W-:Y:S01]  /*14c0*/  DFMA R28, R4, R28, R4 ;  /* 0x0000001c041c722b */ /* 0x000fe20000000004 */
[----:B------:R-:W-:Y:S02]  /*14d0*/  LOP3.LUT R5, R21, 0x7ff00000, RZ, 0xc0, !PT ;  /* 0x7ff0000015057812 */ /* 0x000fe400078ec0ff */
[----:B------:R-:W-:-:S04]  /*14e0*/  LOP3.LUT R4, R23, 0x7ff00000, RZ, 0xc0, !PT ;  /* 0x7ff0000017047812 */ /* 0x000fc800078ec0ff */
[----:B------:R-:W-:Y:S01]  /*14f0*/  ISETP.GE.U32.AND P1, PT, R4, R5, PT ;  /* 0x000000050400720c */ /* 0x000fe20003f26070 */
[----:B------:R-:W-:-:S03]  /*1500*/  DFMA R26, R28, -R18, 1 ;  /* 0x3ff000001c1a742b */ /* 0x000fc60000000812 */
[----:B------:R-:W-:Y:S02]  /*1510*/  SEL R25, R3, 0x63400000, !P1 ;  /* 0x6340000003197807 */ /* 0x000fe40004800000 */
[----:B------:R-:W-:Y:S02]  /*1520*/  FSETP.GEU.AND P1, PT, |R23|, 1.469367938527859385e-39, PT ;  /* 0x001000001700780b */ /* 0x000fe40003f2e200 */
[----:B------:R-:W-:Y:S01]  /*1530*/  LOP3.LUT R25, R25, 0x800fffff, R23, 0xf8, !PT ;  /* 0x800fffff19197812 */ /* 0x000fe200078ef817 */
[----:B------:R-:W-:-:S10]  /*1540*/  DFMA R26, R28, R26, R28 ;  /* 0x0000001a1c1a722b */ /* 0x000fd4000000001c */
[----:B------:R-:W-:Y:S05]  /*1550*/  @P1 BRA `(.L_x_10) ;  /* 0x0000000000201947 */ /* 0x000fea0003800000 */
[----:B------:R-:W-:Y:S01]  /*1560*/  LOP3.LUT R29, R21, 0x7ff00000, RZ, 0xc0, !PT ;  /* 0x7ff00000151d7812 */ /* 0x000fe200078ec0ff */
[----:B------:R-:W-:-:S03]  /*1570*/  IMAD.MOV.U32 R28, RZ, RZ, RZ ;  /* 0x000000ffff1c7224 */ /* 0x000fc600078e00ff */
[----:B------:R-:W-:-:S04]  /*1580*/  ISETP.GE.U32.AND P1, PT, R4, R29, PT ;  /* 0x0000001d0400720c */ /* 0x000fc80003f26070 */
[----:B------:R-:W-:-:S04]  /*1590*/  SEL R29, R3, 0x63400000, !P1 ;  /* 0x63400000031d7807 */ /* 0x000fc80004800000 */
[----:B------:R-:W-:-:S04]  /*15a0*/  LOP3.LUT R29, R29, 0x80000000, R23, 0xf8, !PT ;  /* 0x800000001d1d7812 */ /* 0x000fc800078ef817 */
[----:B------:R-:W-:-:S06]  /*15b0*/  LOP3.LUT R29, R29, 0x100000, RZ, 0xfc, !PT ;  /* 0x001000001d1d7812 */ /* 0x000fcc00078efcff */
[----:B------:R-:W-:-:S10]  /*15c0*/  DFMA R24, R24, 2, -R28 ;  /* 0x400000001818782b */ /* 0x000fd4000000081c */
[----:B------:R-:W-:-:S07]  /*15d0*/  LOP3.LUT R4, R25, 0x7ff00000, RZ, 0xc0, !PT ;  /* 0x7ff0000019047812 */ /* 0x000fce00078ec0ff */
.L_x_10:
[----:B------:R-:W-:Y:S01]  /*15e0*/  VIADD R32, R4, 0xffffffff ;  /* 0xffffffff04207836 */ /* 0x000fe20000000000 */
[----:B------:R-:W-:Y:S01]  /*15f0*/  @!P0 LOP3.LUT R5, R19, 0x7ff00000, RZ, 0xc0, !PT ;  /* 0x7ff0000013058812 */ /* 0x000fe200078ec0ff */
[----:B------:R-:W-:-:S03]  /*1600*/  DMUL R28, R26, R24 ;  /* 0x000000181a1c7228 */ /* 0x000fc60000000000 */
[----:B------:R-:W-:Y:S02]  /*1610*/  ISETP.GT.U32.AND P0, PT, R32, 0x7feffffe, PT ;  /* 0x7feffffe2000780c */ /* 0x000fe40003f04070 */
[----:B------:R-:W-:-:S03]  /*1620*/  IADD3 R32, PT, PT, R5, -0x1, RZ ;  /* 0xffffffff05207810 */ /* 0x000fc60007ffe0ff */
[----:B------:R-:W-:Y:S01]  /*1630*/  DFMA R30, R28, -R18, R24 ;  /* 0x800000121c1e722b */ /* 0x000fe20000000018 */
[----:B------:R-:W-:-:S07]  /*1640*/  ISETP.GT.U32.OR P0, PT, R32, 0x7feffffe, P0 ;  /* 0x7feffffe2000780c */ /* 0x000fce0000704470 */
[----:B------:R-:W-:-:S06]  /*1650*/  DFMA R30, R26, R30, R28 ;  /* 0x0000001e1a1e722b */ /* 0x000fcc000000001c */
[----:B------:R-:W-:Y:S05]  /*1660*/  @P0 BRA `(.L_x_11) ;  /* 0x0000000000700947 */ /* 0x000fea0003800000 */
[----:B------:R-:W-:Y:S02]  /*1670*/  LOP3.LUT R22, R23, 0x7ff00000, RZ, 0xc0, !PT ;  /* 0x7ff0000017167812 */ /* 0x000fe400078ec0ff */
[----:B------:R-:W-:-:S04]  /*1680*/  LOP3.LUT R5, R21, 0x7ff00000, RZ, 0xc0, !PT ;  /* 0x7ff0000015057812 */ /* 0x000fc800078ec0ff */
[CC--:B------:R-:W-:Y:S02]  /*1690*/  VIADDMNMX R4, R22.reuse, -R5.reuse, 0xb9600000, !PT ;  /* 0xb960000016047446 */ /* 0x0c0fe40007800905 */
[----:B------:R-:W-:Y:S02]  /*16a0*/  ISETP.GE.U32.AND P0, PT, R22, R5, PT ;  /* 0x000000051600720c */ /* 0x000fe40003f06070 */
[----:B------:R-:W-:Y:S02]  /*16b0*/  VIMNMX R4, PT, PT, R4, 0x46a00000, PT ;  /* 0x46a0000004047848 */ /* 0x000fe40003fe0100 */
[----:B------:R-:W-:-:S05]  /*16c0*/  SEL R3, R3, 0x63400000, !P0 ;  /* 0x6340000003037807 */ /* 0x000fca0004000000 */
[----:B------:R-:W-:Y:S02]  /*16d0*/  IMAD.IADD R3, R4, 0x1, -R3 ;  /* 0x0000000104037824 */ /* 0x000fe400078e0a03 */
[----:B------:R-:W-:Y:S02]  /*16e0*/  IMAD.MOV.U32 R4, RZ, RZ, RZ ;  /* 0x000000ffff047224 */ /* 0x000fe400078e00ff */
[----:B------:R-:W-:-:S06]  /*16f0*/  VIADD R5, R3, 0x7fe00000 ;  /* 0x7fe0000003057836 */ /* 0x000fcc0000000000 */
[----:B------:R-:W-:-:S10]  /*1700*/  DMUL R26, R30, R4 ;  /* 0x000000041e1a7228 */ /* 0x000fd40000000000 */
[----:B------:R-:W-:-:S13]  /*1710*/  FSETP.GTU.AND P0, PT, |R27|, 1.469367938527859385e-39, PT ;  /* 0x001000001b00780b */ /* 0x000fda0003f0c200 */
[----:B------:R-:W-:Y:S05]  /*1720*/  @P0 BRA `(.L_x_12) ;  /* 0x0000000000940947 */ /* 0x000fea0003800000 */
[----:B------:R-:W-:-:S06]  /*1730*/  DFMA R18, R30, -R18, R24 ;  /* 0x800000121e12722b */ /* 0x000fcc0000000018 */
[----:B------:R-:W-:-:S04]  /*1740*/  IMAD.MOV.U32 R18, RZ, RZ, RZ ;  /* 0x000000ffff127224 */ /* 0x000fc800078e00ff */
[C---:B------:R-:W-:Y:S02]  /*1750*/  FSETP.NEU.AND P0, PT, R19.reuse, RZ, PT ;  /* 0x000000ff1300720b */ /* 0x040fe40003f0d000 */
[----:B------:R-:W-:-:S04]  /*1760*/  LOP3.LUT R21, R19, 0x80000000, R21, 0x48, !PT ;  /* 0x8000000013157812 */ /* 0x000fc800078e4815 */
[----:B------:R-:W-:-:S07]  /*1770*/  LOP3.LUT R19, R21, R5, RZ, 0xfc, !PT ;  /* 0x0000000515137212 */ /* 0x000fce00078efcff */
[----:B------:R-:W-:Y:S05]  /*1780*/  @!P0 BRA `(.L_x_12) ;  /* 0x00000000007c8947 */ /* 0x000fea0003800000 */
[----:B------:R-:W-:Y:S01]  /*1790*/  IMAD.MOV R5, RZ, RZ, -R3 ;  /* 0x000000ffff057224 */ /* 0x000fe200078e0a03 */
[----:B------:R-:W-:Y:S01]  /*17a0*/  DMUL.RP R18, R30, R18 ;  /* 0x000000121e127228 */ /* 0x000fe20000008000 */
[----:B------:R-:W-:Y:S01]  /*17b0*/  IMAD.MOV.U32 R4, RZ, RZ, RZ ;  /* 0x000000ffff047224 */ /* 0x000fe200078e00ff */
[----:B------:R-:W-:-:S05]  /*17c0*/  IADD3 R3, PT, PT, -R3, -0x43300000, RZ ;  /* 0xbcd0000003037810 */ /* 0x000fca0007ffe1ff */
[----:B------:R-:W-:-:S03]  /*17d0*/  DFMA R4, R26, -R4, R30 ;  /* 0x800000041a04722b */ /* 0x000fc6000000001e */
[----:B------:R-:W-:-:S07]  /*17e0*/  LOP3.LUT R21, R19, R21, RZ, 0x3c, !PT ;  /* 0x0000001513157212 */ /* 0x000fce00078e3cff */
[----:B------:R-:W-:-:S04]  /*17f0*/  FSETP.NEU.AND P0, PT, |R5|, R3, PT ;  /* 0x000000030500720b */ /* 0x000fc80003f0d200 */
[----:B------:R-:W-:Y:S02]  /*1800*/  FSEL R26, R18, R26, !P0 ;  /* 0x0000001a121a7208 */ /* 0x000fe40004000000 */
[----:B------:R-:W-:Y:S01]  /*1810*/  FSEL R27, R21, R27, !P0 ;  /* 0x0000001b151b7208 */ /* 0x000fe20004000000 */
[----:B------:R-:W-:Y:S06]  /*1820*/  BRA `(.L_x_12) ;  /* 0x0000000000547947 */ /* 0x000fec0003800000 */
.L_x_11:
[----:B------:R-:W-:-:S14]  /*1830*/  DSETP.NAN.AND P0, PT, R22, R22, PT ;  /* 0x000000161600722a */ /* 0x000fdc0003f08000 */
[----:B------:R-:W-:Y:S05]  /*1840*/  @P0 BRA `(.L_x_13) ;  /* 0x0000000000440947 */ /* 0x000fea0003800000 */
[----:B------:R-:W-:-:S14]  /*1850*/  DSETP.NAN.AND P0, PT, R20, R20, PT ;  /* 0x000000141400722a */ /* 0x000fdc0003f08000 */
[----:B------:R-:W-:Y:S05]  /*1860*/  @P0 BRA `(.L_x_14) ;  /* 0x0000000000300947 */ /* 0x000fea0003800000 */
[----:B------:R-:W-:Y:S01]  /*1870*/  ISETP.NE.AND P0, PT, R4, R5, PT ;  /* 0x000000050400720c */ /* 0x000fe20003f05270 */
[----:B------:R-:W-:Y:S01]  /*1880*/  IMAD.MOV.U32 R26, RZ, RZ, 0x0 ;  /* 0x00000000ff1a7424 */ /* 0x000fe200078e00ff */
[----:B------:R-:W-:-:S11]  /*1890*/  MOV R27, 0xfff80000 ;  /* 0xfff80000001b7802 */ /* 0x000fd60000000f00 */
[----:B------:R-:W-:Y:S05]  /*18a0*/  @!P0 BRA `(.L_x_12) ;  /* 0x0000000000348947 */ /* 0x000fea0003800000 */
[----:B------:R-:W-:Y:S02]  /*18b0*/  ISETP.NE.AND P0, PT, R4, 0x7ff00000, PT ;  /* 0x7ff000000400780c */ /* 0x000fe40003f05270 */
[----:B------:R-:W-:Y:S02]  /*18c0*/  LOP3.LUT R27, R23, 0x80000000, R21, 0x48, !PT ;  /* 0x80000000171b7812 */ /* 0x000fe400078e4815 */
[----:B------:R-:W-:-:S13]  /*18d0*/  ISETP.EQ.OR P0, PT, R5, RZ, !P0 ;  /* 0x000000ff0500720c */ /* 0x000fda0004702670 */
[----:B------:R-:W-:Y:S01]  /*18e0*/  @P0 LOP3.LUT R3, R27, 0x7ff00000, RZ, 0xfc, !PT ;  /* 0x7ff000001b030812 */ /* 0x000fe200078efcff */
[----:B------:R-:W-:Y:S02]  /*18f0*/  @!P0 IMAD.MOV.U32 R26, RZ, RZ, RZ ;  /* 0x000000ffff1a8224 */ /* 0x000fe400078e00ff */
[----:B------:R-:W-:Y:S02]  /*1900*/  @P0 IMAD.MOV.U32 R26, RZ, RZ, RZ ;  /* 0x000000ffff1a0224 */ /* 0x000fe400078e00ff */
[----:B------:R-:W-:Y:S01]  /*1910*/  @P0 IMAD.MOV.U32 R27, RZ, RZ, R3 ;  /* 0x000000ffff1b0224 */ /* 0x000fe200078e0003 */
[----:B------:R-:W-:Y:S06]  /*1920*/  BRA `(.L_x_12) ;  /* 0x0000000000147947 */ /* 0x000fec0003800000 */
.L_x_14:
[----:B------:R-:W-:Y:S01]  /*1930*/  LOP3.LUT R27, R21, 0x80000, RZ, 0xfc, !PT ;  /* 0x00080000151b7812 */ /* 0x000fe200078efcff */
[----:B------:R-:W-:Y:S01]  /*1940*/  IMAD.MOV.U32 R26, RZ, RZ, R20 ;  /* 0x000000ffff1a7224 */ /* 0x000fe200078e0014 */
[----:B------:R-:W-:Y:S06]  /*1950*/  BRA `(.L_x_12) ;  /* 0x0000000000087947 */ /* 0x000fec0003800000 */
.L_x_13:
[----:B------:R-:W-:Y:S01]  /*1960*/  LOP3.LUT R27, R23, 0x80000, RZ, 0xfc, !PT ;  /* 0x00080000171b7812 */ /* 0x000fe200078efcff */
[----:B------:R-:W-:-:S07]  /*1970*/  IMAD.MOV.U32 R26, RZ, RZ, R22 ;  /* 0x000000ffff1a7224 */ /* 0x000fce00078e0016 */
.L_x_12:
[----:B------:R-:W-:-:S04]  /*1980*/  IMAD.MOV.U32 R3, RZ, RZ, 0x0 ;  /* 0x00000000ff037424 */ /* 0x000fc800078e00ff */
[----:B------:R-:W-:Y:S05]  /*1990*/  RET.REL.NODEC R2 `(_Z20array_ops_sequentialPdS_S_S_S_S_i) ;  /* 0xffffffe402987950 */ /* 0x000fea0003c3ffff */
.L_x_15:
[----:B------:R-:W-:-:S00]  /*19a0*/  BRA `(.L_x_15) ;  /* 0xfffffffc00fc7947 */ /* 0x000fc0000383ffff */
[----:B------:R-:W-:-:S00]  /*19b0*/  NOP ;  /* 0x0000000000007918 */ /* 0x000fc00000000000 */
        /* <DEDUP_REMOVED lines=12> */
.L_x_16:


//--------------------- .nv.shared.reserved.0     --------------------------
	.section	.nv.shared.reserved.0,"aw",@nobits
	.weak		__nv_reservedSMEM_offset_0_alias
	.size		__nv_reservedSMEM_offset_0_alias, 0, 64
	.other		__nv_reservedSMEM_offset_0_alias,@"STO_CUDA_RESERVED_SHARED STV_DEFAULT"
__nv_reservedSMEM_offset_0_alias:
	.zero		0
	.zero		64


//--------------------- .nv.constant0._Z20array_ops_sequentialPdS_S_S_S_S_i --------------------------
	.section	.nv.constant0._Z20array_ops_sequentialPdS_S_S_S_S_i,"a",@progbits
	.sectionflags	@""
	.align	4
.nv.constant0._Z20array_ops_sequentialPdS_S_S_S_S_i:
	.zero		948


//--------------------- SYMBOLS --------------------------

	.type		.nv.reservedSmem.offset0,@object
	.size		.nv.reservedSmem.offset0,0x4
